//
// Generated by NVIDIA NVVM Compiler
//
// Compiler Build ID: CL-36424714
// Cuda compilation tools, release 13.0, V13.0.88
// Based on NVVM 20.0.0
//

.version 9.0
.target sm_100
.address_size 64

	// .globl	_Z19exclusiveScanKernelIiEvPT_PKS0_m
.extern .func  (.param .b32 func_retval0) vprintf
(
	.param .b64 vprintf_param_0,
	.param .b64 vprintf_param_1
)
;
.extern .shared .align 16 .b8 shmData[];
.global .align 1 .b8 $str[16] = {84, 104, 114, 101, 97, 100, 32, 37, 100, 32, 61, 32, 37, 100, 10};

.visible .entry _Z19exclusiveScanKernelIiEvPT_PKS0_m(
	.param .u64 .ptr .align 1 _Z19exclusiveScanKernelIiEvPT_PKS0_m_param_0,
	.param .u64 .ptr .align 1 _Z19exclusiveScanKernelIiEvPT_PKS0_m_param_1,
	.param .u64 _Z19exclusiveScanKernelIiEvPT_PKS0_m_param_2
)
{
	.local .align 8 .b8 	__local_depot0[8];
	.reg .b64 	%SP;
	.reg .b64 	%SPL;
	.reg .pred 	%p<6>;
	.reg .b32 	%r<54>;
	.reg .b64 	%rd<15>;

	mov.u64 	%SPL, __local_depot0;
	cvta.local.u64 	%SP, %SPL;
	ld.param.u64 	%rd2, [_Z19exclusiveScanKernelIiEvPT_PKS0_m_param_0];
	ld.param.u64 	%rd4, [_Z19exclusiveScanKernelIiEvPT_PKS0_m_param_1];
	ld.param.u64 	%rd3, [_Z19exclusiveScanKernelIiEvPT_PKS0_m_param_2];
	cvta.to.global.u64 	%rd5, %rd4;
	mov.u32 	%r1, %tid.x;
	setp.eq.s32 	%p1, %r1, 0;
	add.s32 	%r17, %r1, -1;
	mul.wide.u32 	%rd6, %r17, 4;
	add.s64 	%rd1, %rd5, %rd6;
	mov.b32 	%r48, 0;
	@%p1 bra 	$L__BB0_2;
	ld.global.u32 	%r48, [%rd1];
$L__BB0_2:
	setp.eq.s32 	%p2, %r1, 0;
	shl.b32 	%r19, %r1, 2;
	mov.u32 	%r20, shmData;
	add.s32 	%r4, %r20, %r19;
	st.shared.u32 	[%r4], %r48;
	mov.b32 	%r49, 0;
	@%p2 bra 	$L__BB0_4;
	ld.global.u32 	%r49, [%rd1];
$L__BB0_4:
	cvt.u32.u64 	%r7, %rd3;
	shl.b32 	%r22, %r7, 2;
	add.s32 	%r23, %r4, %r22;
	st.shared.u32 	[%r23], %r49;
	bar.sync 	0;
	setp.lt.u64 	%p3, %rd3, 2;
	mov.b32 	%r53, 0;
	@%p3 bra 	$L__BB0_10;
	mov.b32 	%r51, 0;
	mov.b32 	%r50, 1;
$L__BB0_6:
	xor.b32  	%r53, %r51, 1;
	setp.lt.s32 	%p4, %r1, %r50;
	@%p4 bra 	$L__BB0_8;
	mul.lo.s32 	%r26, %r51, %r7;
	add.s32 	%r27, %r26, %r1;
	shl.b32 	%r28, %r26, 2;
	add.s32 	%r29, %r4, %r28;
	ld.shared.u32 	%r30, [%r29];
	sub.s32 	%r31, %r27, %r50;
	shl.b32 	%r32, %r31, 2;
	add.s32 	%r34, %r20, %r32;
	ld.shared.u32 	%r35, [%r34];
	add.s32 	%r52, %r35, %r30;
	bra.uni 	$L__BB0_9;
$L__BB0_8:
	mul.lo.s32 	%r36, %r51, %r7;
	shl.b32 	%r37, %r36, 2;
	add.s32 	%r38, %r4, %r37;
	ld.shared.u32 	%r52, [%r38];
$L__BB0_9:
	mul.lo.s32 	%r39, %r53, %r7;
	shl.b32 	%r40, %r39, 2;
	add.s32 	%r41, %r4, %r40;
	st.shared.u32 	[%r41], %r52;
	bar.sync 	0;
	shl.b32 	%r50, %r50, 1;
	cvt.s64.s32 	%rd7, %r50;
	setp.gt.u64 	%p5, %rd3, %rd7;
	mov.u32 	%r51, %r53;
	@%p5 bra 	$L__BB0_6;
$L__BB0_10:
	add.u64 	%rd8, %SP, 0;
	add.u64 	%rd9, %SPL, 0;
	cvta.to.global.u64 	%rd10, %rd2;
	mul.lo.s32 	%r42, %r53, %r7;
	shl.b32 	%r43, %r42, 2;
	add.s32 	%r44, %r4, %r43;
	ld.shared.u32 	%r45, [%r44];
	mul.wide.u32 	%rd11, %r1, 4;
	add.s64 	%rd12, %rd10, %rd11;
	st.global.u32 	[%rd12], %r45;
	st.local.v2.u32 	[%rd9], {%r1, %r45};
	mov.u64 	%rd13, $str;
	cvta.global.u64 	%rd14, %rd13;
	{ // callseq 0, 0
	.param .b64 param0;
	st.param.b64 	[param0], %rd14;
	.param .b64 param1;
	st.param.b64 	[param1], %rd8;
	.param .b32 retval0;
	call.uni (retval0), 
	vprintf, 
	(
	param0, 
	param1
	);
	ld.param.b32 	%r46, [retval0];
	} // callseq 0
	ret;

}


// ===== COMPILED SASS (sm_100) =====

	.target	sm_100

	.elftype	@"ET_EXEC"


//--------------------- .note.nv.tkinfo           --------------------------
	.section	.note.nv.tkinfo,"",@"SHT_NOTE"
	.sectionflags	@"SHF_NOTE_NV_TKINFO"
	.tkinfo
        /*0018*/ 	.word	0x00000002
        /*0030*/ 	.string	""
        /*0030*/ 	.string	"ptxas"
        /*0030*/ 	.string	"Cuda compilation tools, release 13.0, V13.0.88"
        /*0030*/ 	.string	"Build cuda_13.0.r13.0/compiler.36424714_0"
        /*0030*/ 	.string	"-arch sm_100 -m 64 "



//--------------------- .note.nv.cuinfo           --------------------------
	.section	.note.nv.cuinfo,"",@"SHT_NOTE"
	.sectionflags	@"SHF_NOTE_NV_CUINFO"
        /*0018*/ 	.short	0x0002
        /*001a*/ 	.short	0x0064
        /*001c*/ 	.short	0x0082
	.zero		2


//--------------------- .nv.info                  --------------------------
	.section	.nv.info,"",@"SHT_CUDA_INFO"
	.align	4


	//----- nvinfo : EIATTR_REGCOUNT
	.align		4
        /*0000*/ 	.byte	0x04, 0x2f
        /*0002*/ 	.short	(.L_2 - .L_1)
	.align		4
.L_1:
        /*0004*/ 	.word	index@(_Z19exclusiveScanKernelIiEvPT_PKS0_m)
        /*0008*/ 	.word	0x00000018


	//----- nvinfo : EIATTR_FRAME_SIZE
	.align		4
.L_2:
        /*000c*/ 	.byte	0x04, 0x11
        /*000e*/ 	.short	(.L_4 - .L_3)
	.align		4
.L_3:
        /*0010*/ 	.word	index@(_Z19exclusiveScanKernelIiEvPT_PKS0_m)
        /*0014*/ 	.word	0x00000008


	//----- nvinfo : EIATTR_MIN_STACK_SIZE
	.align		4
.L_4:
        /*0018*/ 	.byte	0x04, 0x12
        /*001a*/ 	.short	(.L_6 - .L_5)
	.align		4
.L_5:
        /*001c*/ 	.word	index@(_Z19exclusiveScanKernelIiEvPT_PKS0_m)
        /*0020*/ 	.word	0x00000008
.L_6:


//--------------------- .nv.compat                --------------------------
	.section	.nv.compat,"",@"SHT_CUDA_COMPAT_INFO"
	.align	4
        /*0000*/ 	.byte	0x02, 0x09, 0x00, 0x00, 0x02, 0x02, 0x01, 0x00, 0x02, 0x05, 0x05, 0x00, 0x03, 0x07, 0x01, 0x01
        /*0010*/ 	.byte	0x02, 0x03, 0x00, 0x00, 0x02, 0x06, 0x01, 0x00, 0x04, 0x0b, 0x08, 0x00, 0x09, 0x00, 0x00, 0x00
        /*0020*/ 	.byte	0x00, 0x00, 0x00, 0x00


//--------------------- .nv.info._Z19exclusiveScanKernelIiEvPT_PKS0_m --------------------------
	.section	.nv.info._Z19exclusiveScanKernelIiEvPT_PKS0_m,"",@"SHT_CUDA_INFO"
	.sectionflags	@""
	.align	4


	//----- nvinfo : EIATTR_CUDA_API_VERSION
	.align		4
        /*0000*/ 	.byte	0x04, 0x37
        /*0002*/ 	.short	(.L_8 - .L_7)
.L_7:
        /*0004*/ 	.word	0x00000082


	//----- nvinfo : EIATTR_KPARAM_INFO
	.align		4
.L_8:
        /*0008*/ 	.byte	0x04, 0x17
        /*000a*/ 	.short	(.L_10 - .L_9)
.L_9:
        /*000c*/ 	.word	0x00000000
        /*0010*/ 	.short	0x0002
        /*0012*/ 	.short	0x0010
        /*0014*/ 	.byte	0x00, 0xf0, 0x21, 0x00


	//----- nvinfo : EIATTR_KPARAM_INFO
	.align		4
.L_10:
        /*0018*/ 	.byte	0x04, 0x17
        /*001a*/ 	.short	(.L_12 - .L_11)
.L_11:
        /*001c*/ 	.word	0x00000000
        /*0020*/ 	.short	0x0001
        /*0022*/ 	.short	0x0008
        /*0024*/ 	.byte	0x00, 0xf5, 0x21, 0x00


	//----- nvinfo : EIATTR_KPARAM_INFO
	.align		4
.L_12:
        /*0028*/ 	.byte	0x04, 0x17
        /*002a*/ 	.short	(.L_14 - .L_13)
.L_13:
        /*002c*/ 	.word	0x00000000
        /*0030*/ 	.short	0x0000
        /*0032*/ 	.short	0x0000
        /*0034*/ 	.byte	0x00, 0xf5, 0x21, 0x00


	//----- nvinfo : EIATTR_SPARSE_MMA_MASK
	.align		4
.L_14:
        /*0038*/ 	.byte	0x03, 0x50
        /*003a*/ 	.short	0x0000


	//----- nvinfo : EIATTR_MAXREG_COUNT
	.align		4
        /*003c*/ 	.byte	0x03, 0x1b
        /*003e*/ 	.short	0x00ff


	//----- nvinfo : EIATTR_NUM_BARRIERS
	.align		4
        /*0040*/ 	.byte	0x02, 0x4c
        /*0042*/ 	.byte	0x01
	.zero		1


	//----- nvinfo : EIATTR_EXTERNS
	.align		4
        /*0044*/ 	.byte	0x04, 0x0f
        /*0046*/ 	.short	(.L_16 - .L_15)


	//   ....[0]....
	.align		4
.L_15:
        /*0048*/ 	.word	index@(vprintf)


	//----- nvinfo : EIATTR_MERCURY_ISA_VERSION
	.align		4
.L_16:
        /*004c*/ 	.byte	0x03, 0x5f
        /*004e*/ 	.short	0x0101


	//----- nvinfo : EIATTR_VRC_CTA_INIT_COUNT
	.align		4
        /*0050*/ 	.byte	0x02, 0x4a
	.zero		1
	.zero		1


	//----- nvinfo : EIATTR_SYSCALL_OFFSETS
	.align		4
        /*0054*/ 	.byte	0x04, 0x46
        /*0056*/ 	.short	(.L_18 - .L_17)


	//   ....[0]....
.L_17:
        /*0058*/ 	.word	0x000004e0


	//----- nvinfo : EIATTR_EXIT_INSTR_OFFSETS
	.align		4
.L_18:
        /*005c*/ 	.byte	0x04, 0x1c
        /*005e*/ 	.short	(.L_20 - .L_19)


	//   ....[0]....
.L_19:
        /*0060*/ 	.word	0x000004f0


	//----- nvinfo : EIATTR_CRS_STACK_SIZE
	.align		4
.L_20:
        /*0064*/ 	.byte	0x04, 0x1e
        /*0066*/ 	.short	(.L_22 - .L_21)
.L_21:
        /*0068*/ 	.word	0x00000000


	//----- nvinfo : EIATTR_CBANK_PARAM_SIZE
	.align		4
.L_22:
        /*006c*/ 	.byte	0x03, 0x19
        /*006e*/ 	.short	0x0018


	//----- nvinfo : EIATTR_PARAM_CBANK
	.align		4
        /*0070*/ 	.byte	0x04, 0x0a
        /*0072*/ 	.short	(.L_24 - .L_23)
	.align		4
.L_23:
        /*0074*/ 	.word	index@(.nv.constant0._Z19exclusiveScanKernelIiEvPT_PKS0_m)
        /*0078*/ 	.short	0x0380
        /*007a*/ 	.short	0x0018


	//----- nvinfo : EIATTR_SW_WAR
	.align		4
.L_24:
        /*007c*/ 	.byte	0x04, 0x36
        /*007e*/ 	.short	(.L_26 - .L_25)
.L_25:
        /*0080*/ 	.word	0x00000008
.L_26:


//--------------------- .nv.callgraph             --------------------------
	.section	.nv.callgraph,"",@"SHT_CUDA_CALLGRAPH"
	.align	4
	.sectionentsize	8
	.align		4
        /*0000*/ 	.word	0x00000000
	.align		4
        /*0004*/ 	.word	0xffffffff
	.align		4
        /*0008*/ 	.word	index@(_Z19exclusiveScanKernelIiEvPT_PKS0_m)
	.align		4
        /*000c*/ 	.word	index@(vprintf)
	.align		4
        /*0010*/ 	.word	0x00000000
	.align		4
        /*0014*/ 	.word	0xfffffffe
	.align		4
        /*0018*/ 	.word	0x00000000
	.align		4
        /*001c*/ 	.word	0xfffffffd
	.align		4
        /*0020*/ 	.word	0x00000000
	.align		4
        /*0024*/ 	.word	0xfffffffc


//--------------------- .nv.constant4             --------------------------
	.section	.nv.constant4,"a",@progbits
	.align	8
	.align		8
.nv.constant4:
        /*0000*/ 	.dword	vprintf
	.align		8
        /*0008*/ 	.dword	$str


//--------------------- .text._Z19exclusiveScanKernelIiEvPT_PKS0_m --------------------------
	.section	.text._Z19exclusiveScanKernelIiEvPT_PKS0_m,"ax",@progbits
	.align	128
        .global         _Z19exclusiveScanKernelIiEvPT_PKS0_m
        .type           _Z19exclusiveScanKernelIiEvPT_PKS0_m,@function
        .size           _Z19exclusiveScanKernelIiEvPT_PKS0_m,(.L_x_7 - _Z19exclusiveScanKernelIiEvPT_PKS0_m)
        .other          _Z19exclusiveScanKernelIiEvPT_PKS0_m,@"STO_CUDA_ENTRY STV_DEFAULT"
_Z19exclusiveScanKernelIiEvPT_PKS0_m:
.text._Z19exclusiveScanKernelIiEvPT_PKS0_m:
[----:B------:R-:W0:Y:S01]  /*0000*/  LDC R1, c[0x0][0x37c] ;  /* 0x0000df00ff017b82 */ /* 0x000e220000000800 */
[----:B------:R-:W1:Y:S07]  /*0010*/  S2R R2, SR_TID.X ;  /* 0x0000000000027919 */ /* 0x000e6e0000002100 */
[----:B------:R-:W2:Y:S01]  /*0020*/  LDC.64 R4, c[0x0][0x388] ;  /* 0x0000e200ff047b82 */ /* 0x000ea20000000a00 */
[----:B------:R-:W3:Y:S01]  /*0030*/  LDCU.64 UR6, c[0x0][0x358] ;  /* 0x00006b00ff0677ac */ /* 0x000ee20008000a00 */
[----:B------:R-:W-:-:S02]  /*0040*/  HFMA2 R0, -RZ, RZ, 0, 0 ;  /* 0x00000000ff007431 */ /* 0x000fc400000001ff */
[----:B------:R-:W-:Y:S01]  /*0050*/  IMAD.MOV.U32 R8, RZ, RZ, RZ ;  /* 0x000000ffff087224 */ /* 0x000fe200078e00ff */
[----:B------:R-:W4:Y:S01]  /*0060*/  LDCU UR8, c[0x0][0x390] ;  /* 0x00007200ff0877ac */ /* 0x000f220008000800 */
[----:B0-----:R-:W-:Y:S02]  /*0070*/  VIADD R1, R1, 0xfffffff8 ;  /* 0xfffffff801017836 */ /* 0x001fe40000000000 */
[----:B------:R-:W0:Y:S08]  /*0080*/  S2UR UR5, SR_CgaCtaId ;  /* 0x00000000000579c3 */ /* 0x000e300000008800 */
[----:B------:R-:W5:Y:S01]  /*0090*/  LDC R6, c[0x0][0x394] ;  /* 0x0000e500ff067b82 */ /* 0x000f620000000800 */
[C---:B-1----:R-:W-:Y:S01]  /*00a0*/  ISETP.NE.AND P0, PT, R2.reuse, RZ, PT ;  /* 0x000000ff0200720c */ /* 0x042fe20003f05270 */
[----:B------:R-:W-:-:S04]  /*00b0*/  VIADD R3, R2, 0xffffffff ;  /* 0xffffffff02037836 */ /* 0x000fc80000000000 */
[----:B--2---:R-:W-:-:S08]  /*00c0*/  IMAD.WIDE.U32 R4, R3, 0x4, R4 ;  /* 0x0000000403047825 */ /* 0x004fd000078e0004 */
[----:B---3--:R-:W2:Y:S04]  /*00d0*/  @P0 LDG.E R0, desc[UR6][R4.64] ;  /* 0x0000000604000981 */ /* 0x008ea8000c1e1900 */
[----:B------:R1:W3:Y:S01]  /*00e0*/  @P0 LDG.E R8, desc[UR6][R4.64] ;  /* 0x0000000604080981 */ /* 0x0002e2000c1e1900 */
[----:B------:R-:W-:Y:S01]  /*00f0*/  UMOV UR4, 0x400 ;  /* 0x0000040000047882 */ /* 0x000fe20000000000 */
[----:B----4-:R-:W-:Y:S01]  /*0100*/  IMAD.U32 R11, RZ, RZ, UR8 ;  /* 0x00000008ff0b7e24 */ /* 0x010fe2000f8e00ff */
[----:B0-----:R-:W-:Y:S01]  /*0110*/  ULEA UR4, UR5, UR4, 0x18 ;  /* 0x0000000405047291 */ /* 0x001fe2000f8ec0ff */
[----:B------:R-:W0:Y:S03]  /*0120*/  LDCU UR5, c[0x0][0x2f8] ;  /* 0x00005f00ff0577ac */ /* 0x000e260008000800 */
[----:B------:R-:W-:Y:S01]  /*0130*/  ISETP.GE.U32.AND P0, PT, R11, 0x2, PT ;  /* 0x000000020b00780c */ /* 0x000fe20003f06070 */
[----:B------:R-:W4:Y:S01]  /*0140*/  LDCU UR8, c[0x0][0x2fc] ;  /* 0x00005f80ff0877ac */ /* 0x000f220008000800 */
[----:B------:R-:W-:Y:S01]  /*0150*/  LEA R3, R2, UR4, 0x2 ;  /* 0x0000000402037c11 */ /* 0x000fe2000f8e10ff */
[----:B-1----:R-:W-:Y:S01]  /*0160*/  IMAD.MOV.U32 R4, RZ, RZ, RZ ;  /* 0x000000ffff047224 */ /* 0x002fe200078e00ff */
[----:B-----5:R-:W-:-:S02]  /*0170*/  ISETP.GE.U32.AND.EX P0, PT, R6, RZ, PT, P0 ;  /* 0x000000ff0600720c */ /* 0x020fc40003f06100 */
[----:B------:R-:W-:Y:S02]  /*0180*/  LEA R9, R11, R3, 0x2 ;  /* 0x000000030b097211 */ /* 0x000fe400078e10ff */
[----:B0-----:R-:W-:-:S05]  /*0190*/  IADD3 R6, P1, PT, R1, UR5, RZ ;  /* 0x0000000501067c10 */ /* 0x001fca000ff3e0ff */
[----:B----4-:R-:W-:Y:S01]  /*01a0*/  IMAD.X R7, RZ, RZ, UR8, P1 ;  /* 0x00000008ff077e24 */ /* 0x010fe200088e06ff */
[----:B--2---:R0:W-:Y:S04]  /*01b0*/  STS [R3], R0 ;  /* 0x0000000003007388 */ /* 0x0041e80000000800 */
[----:B---3--:R0:W-:Y:S01]  /*01c0*/  STS [R9], R8 ;  /* 0x0000000809007388 */ /* 0x0081e20000000800 */
[----:B------:R-:W-:Y:S06]  /*01d0*/  BAR.SYNC.DEFER_BLOCKING 0x0 ;  /* 0x0000000000007b1d */ /* 0x000fec0000010000 */
[----:B------:R-:W-:Y:S05]  /*01e0*/  @!P0 BRA `(.L_x_0) ;  /* 0x0000000000888947 */ /* 0x000fea0003800000 */
[----:B------:R-:W-:Y:S01]  /*01f0*/  BSSY.RECONVERGENT B0, `(.L_x_0) ;  /* 0x0000021000007945 */ /* 0x000fe20003800200 */
[----:B0-----:R-:W-:Y:S01]  /*0200*/  MOV R0, RZ ;  /* 0x000000ff00007202 */ /* 0x001fe20000000f00 */
[----:B------:R-:W-:Y:S01]  /*0210*/  IMAD.MOV.U32 R5, RZ, RZ, 0x1 ;  /* 0x00000001ff057424 */ /* 0x000fe200078e00ff */
[----:B------:R-:W0:Y:S01]  /*0220*/  LDCU UR8, c[0x0][0x390] ;  /* 0x00007200ff0877ac */ /* 0x000e220008000800 */
[----:B------:R-:W1:Y:S05]  /*0230*/  LDCU UR5, c[0x0][0x394] ;  /* 0x00007280ff0577ac */ /* 0x000e6a0008000800 */
.L_x_4:
[----:B------:R-:W-:Y:S01]  /*0240*/  ISETP.GE.AND P0, PT, R2, R5, PT ;  /* 0x000000050200720c */ /* 0x000fe20003f06270 */
[----:B------:R-:W-:Y:S01]  /*0250*/  BSSY.RECONVERGENT B1, `(.L_x_1) ;  /* 0x0000010000017945 */ /* 0x000fe20003800200 */
[----:B------:R-:W-:-:S11]  /*0260*/  LOP3.LUT R4, R0, 0x1, RZ, 0x3c, !PT ;  /* 0x0000000100047812 */ /* 0x000fd600078e3cff */
[----:B--2---:R-:W-:Y:S05]  /*0270*/  @!P0 BRA `(.L_x_2) ;  /* 0x0000000000248947 */ /* 0x004fea0003800000 */
[----:B0-----:R-:W-:-:S04]  /*0280*/  IMAD.U32 R11, RZ, RZ, UR8 ;  /* 0x00000008ff0b7e24 */ /* 0x001fc8000f8e00ff */
[----:B------:R-:W-:-:S05]  /*0290*/  IMAD R0, R0, R11, RZ ;  /* 0x0000000b00007224 */ /* 0x000fca00078e02ff */
[----:B------:R-:W-:Y:S02]  /*02a0*/  IADD3 R8, PT, PT, -R5, R0, R2 ;  /* 0x0000000005087210 */ /* 0x000fe40007ffe102 */
[----:B------:R-:W-:Y:S02]  /*02b0*/  LEA R0, R0, R3, 0x2 ;  /* 0x0000000300007211 */ /* 0x000fe400078e10ff */
[----:B------:R-:W-:-:S04]  /*02c0*/  LEA R8, R8, UR4, 0x2 ;  /* 0x0000000408087c11 */ /* 0x000fc8000f8e10ff */
[----:B------:R-:W-:Y:S04]  /*02d0*/  LDS R0, [R0] ;  /* 0x0000000000007984 */ /* 0x000fe80000000800 */
[----:B------:R-:W0:Y:S02]  /*02e0*/  LDS R9, [R8] ;  /* 0x0000000008097984 */ /* 0x000e240000000800 */
[----:B0-----:R-:W-:Y:S01]  /*02f0*/  IMAD.IADD R9, R0, 0x1, R9 ;  /* 0x0000000100097824 */ /* 0x001fe200078e0209 */
[----:B------:R-:W-:Y:S06]  /*0300*/  BRA `(.L_x_3) ;  /* 0x0000000000107947 */ /* 0x000fec0003800000 */
.L_x_2:
[----:B0-----:R-:W-:-:S04]  /*0310*/  IMAD.U32 R11, RZ, RZ, UR8 ;  /* 0x00000008ff0b7e24 */ /* 0x001fc8000f8e00ff */
[----:B------:R-:W-:-:S05]  /*0320*/  IMAD R0, R0, R11, RZ ;  /* 0x0000000b00007224 */ /* 0x000fca00078e02ff */
[----:B------:R-:W-:-:S05]  /*0330*/  LEA R0, R0, R3, 0x2 ;  /* 0x0000000300007211 */ /* 0x000fca00078e10ff */
[----:B------:R0:W2:Y:S02]  /*0340*/  LDS R9, [R0] ;  /* 0x0000000000097984 */ /* 0x0000a40000000800 */
.L_x_3:
[----:B-1----:R-:W-:Y:S05]  /*0350*/  BSYNC.RECONVERGENT B1 ;  /* 0x0000000000017941 */ /* 0x002fea0003800200 */
.L_x_1:
[----:B0-----:R-:W-:Y:S01]  /*0360*/  IMAD R0, R4, R11, RZ ;  /* 0x0000000b04007224 */ /* 0x001fe200078e02ff */
[----:B------:R-:W-:-:S03]  /*0370*/  SHF.L.U32 R5, R5, 0x1, RZ ;  /* 0x0000000105057819 */ /* 0x000fc600000006ff */
[----:B------:R-:W-:Y:S01]  /*0380*/  IMAD R8, R0, 0x4, R3 ;  /* 0x0000000400087824 */ /* 0x000fe200078e0203 */
[----:B------:R-:W-:Y:S02]  /*0390*/  ISETP.GE.U32.AND P0, PT, R5, R11, PT ;  /* 0x0000000b0500720c */ /* 0x000fe40003f06070 */
[----:B------:R-:W-:Y:S02]  /*03a0*/  SHF.R.S32.HI R0, RZ, 0x1f, R5 ;  /* 0x0000001fff007819 */ /* 0x000fe40000011405 */
[----:B--2---:R2:W-:Y:S01]  /*03b0*/  STS [R8], R9 ;  /* 0x0000000908007388 */ /* 0x0045e20000000800 */
[----:B------:R-:W-:Y:S01]  /*03c0*/  BAR.SYNC.DEFER_BLOCKING 0x0 ;  /* 0x0000000000007b1d */ /* 0x000fe20000010000 */
[----:B------:R-:W-:Y:S01]  /*03d0*/  ISETP.GE.U32.AND.EX P0, PT, R0, UR5, PT, P0 ;  /* 0x0000000500007c0c */ /* 0x000fe2000bf06100 */
[----:B------:R-:W-:-:S12]  /*03e0*/  IMAD.MOV.U32 R0, RZ, RZ, R4 ;  /* 0x000000ffff007224 */ /* 0x000fd800078e0004 */
[----:B------:R-:W-:Y:S05]  /*03f0*/  @!P0 BRA `(.L_x_4) ;  /* 0xfffffffc00908947 */ /* 0x000fea000383ffff */
[----:B------:R-:W-:Y:S05]  /*0400*/  BSYNC.RECONVERGENT B0 ;  /* 0x0000000000007941 */ /* 0x000fea0003800200 */
.L_x_0:
[----:B------:R-:W-:Y:S01]  /*0410*/  IMAD R4, R4, R11, RZ ;  /* 0x0000000b04047224 */ /* 0x000fe200078e02ff */
[----:B0-2---:R-:W0:Y:S01]  /*0420*/  LDC.64 R8, c[0x0][0x380] ;  /* 0x0000e000ff087b82 */ /* 0x005e220000000a00 */
[----:B------:R-:W-:Y:S01]  /*0430*/  MOV R0, 0x0 ;  /* 0x0000000000007802 */ /* 0x000fe20000000f00 */
[----:B------:R-:W1:Y:S02]  /*0440*/  LDCU.64 UR4, c[0x4][0x8] ;  /* 0x01000100ff0477ac */ /* 0x000e640008000a00 */
[----:B------:R-:W-:-:S04]  /*0450*/  LEA R3, R4, R3, 0x2 ;  /* 0x0000000304037211 */ /* 0x000fc800078e10ff */
[----:B------:R2:W3:Y:S02]  /*0460*/  LDC.64 R10, c[0x4][R0] ;  /* 0x01000000000a7b82 */ /* 0x0004e40000000a00 */
[----:B------:R-:W4:Y:S01]  /*0470*/  LDS R3, [R3] ;  /* 0x0000000003037984 */ /* 0x000f220000000800 */
[----:B-1----:R-:W-:Y:S01]  /*0480*/  IMAD.U32 R4, RZ, RZ, UR4 ;  /* 0x00000004ff047e24 */ /* 0x002fe2000f8e00ff */
[----:B------:R-:W-:Y:S01]  /*0490*/  MOV R5, UR5 ;  /* 0x0000000500057c02 */ /* 0x000fe20008000f00 */
[----:B0-----:R-:W-:Y:S01]  /*04a0*/  IMAD.WIDE.U32 R8, R2, 0x4, R8 ;  /* 0x0000000402087825 */ /* 0x001fe200078e0008 */
[----:B----4-:R2:W-:Y:S04]  /*04b0*/  STL.64 [R1], R2 ;  /* 0x0000000201007387 */ /* 0x0105e80000100a00 */
[----:B------:R2:W-:Y:S02]  /*04c0*/  STG.E desc[UR6][R8.64], R3 ;  /* 0x0000000308007986 */ /* 0x0005e4000c101906 */
[----:B------:R-:W-:-:S07]  /*04d0*/  LEPC R20, `(.L_x_5) ;  /* 0x000000001014794e */ /* 0x000fce0000000000 */
[----:B--23--:R-:W-:Y:S05]  /*04e0*/  CALL.ABS.NOINC R10 ;  /* 0x000000000a007343 */ /* 0x00cfea0003c00000 */
.L_x_5:
[----:B------:R-:W-:Y:S05]  /*04f0*/  EXIT ;  /* 0x000000000000794d */ /* 0x000fea0003800000 */
.L_x_6:
[----:B------:R-:W-:-:S00]  /*0500*/  BRA `(.L_x_6) ;  /* 0xfffffffc00fc7947 */ /* 0x000fc0000383ffff */
[----:B------:R-:W-:-:S00]  /*0510*/  NOP ;  /* 0x0000000000007918 */ /* 0x000fc00000000000 */
        /* <DEDUP_REMOVED lines=14> */
.L_x_7:


//--------------------- .nv.global.init           --------------------------
	.section	.nv.global.init,"aw",@progbits
.nv.global.init:
	.type		$str,@object
	.size		$str,(.L_0 - $str)
$str:
        /*0000*/ 	.byte	0x54, 0x68, 0x72, 0x65, 0x61, 0x64, 0x20, 0x25, 0x64, 0x20, 0x3d, 0x20, 0x25, 0x64, 0x0a, 0x00
.L_0:


//--------------------- .nv.shared._Z19exclusiveScanKernelIiEvPT_PKS0_m --------------------------
	.section	.nv.shared._Z19exclusiveScanKernelIiEvPT_PKS0_m,"aw",@nobits
	.sectionflags	@""
	.align	16
	.zero		1024


//--------------------- .nv.shared.reserved.0     --------------------------
	.section	.nv.shared.reserved.0,"aw",@nobits
	.weak		__nv_reservedSMEM_offset_0_alias
	.size		__nv_reservedSMEM_offset_0_alias, 0, 64
	.other		__nv_reservedSMEM_offset_0_alias,@"STO_CUDA_RESERVED_SHARED STV_DEFAULT"
__nv_reservedSMEM_offset_0_alias:
	.zero		0
	.zero		64


//--------------------- .nv.constant0._Z19exclusiveScanKernelIiEvPT_PKS0_m --------------------------
	.section	.nv.constant0._Z19exclusiveScanKernelIiEvPT_PKS0_m,"a",@progbits
	.sectionflags	@""
	.align	4
.nv.constant0._Z19exclusiveScanKernelIiEvPT_PKS0_m:
	.zero		920


//--------------------- SYMBOLS --------------------------

	.type		.nv.reservedSmem.offset0,@object
	.size		.nv.reservedSmem.offset0,0x4
	.type		.nv.reservedSmem.cap,@object
	.size		.nv.reservedSmem.cap,0x4
	.type		vprintf,@function
